//
// Generated by NVIDIA NVVM Compiler
//
// Compiler Build ID: CL-36424714
// Cuda compilation tools, release 13.0, V13.0.88
// Based on NVVM 20.0.0
//

.version 9.0
.target sm_100
.address_size 64

	// .globl	_Z19reduceUnrollWarps16PiS_j

.visible .entry _Z19reduceUnrollWarps16PiS_j(
	.param .u64 .ptr .align 1 _Z19reduceUnrollWarps16PiS_j_param_0,
	.param .u64 .ptr .align 1 _Z19reduceUnrollWarps16PiS_j_param_1,
	.param .u32 _Z19reduceUnrollWarps16PiS_j_param_2
)
{
	.reg .pred 	%p<7>;
	.reg .b32 	%r<78>;
	.reg .b64 	%rd<46>;

	ld.param.u64 	%rd6, [_Z19reduceUnrollWarps16PiS_j_param_0];
	ld.param.u64 	%rd5, [_Z19reduceUnrollWarps16PiS_j_param_1];
	ld.param.u32 	%r8, [_Z19reduceUnrollWarps16PiS_j_param_2];
	cvta.to.global.u64 	%rd1, %rd6;
	mov.u32 	%r1, %tid.x;
	mov.u32 	%r2, %ctaid.x;
	mov.u32 	%r77, %ntid.x;
	mul.lo.s32 	%r9, %r77, %r2;
	shl.b32 	%r10, %r9, 4;
	add.s32 	%r4, %r10, %r1;
	cvt.u64.u32 	%rd2, %r10;
	mad.lo.s32 	%r5, %r77, 15, %r4;
	setp.ge.u32 	%p1, %r5, %r8;
	@%p1 bra 	$L__BB0_2;
	mul.wide.u32 	%rd7, %r4, 4;
	add.s64 	%rd8, %rd1, %rd7;
	ld.global.u32 	%r11, [%rd8];
	mad.lo.s32 	%r12, %r77, -14, %r5;
	mul.wide.u32 	%rd9, %r12, 4;
	add.s64 	%rd10, %rd1, %rd9;
	ld.global.u32 	%r13, [%rd10];
	add.s32 	%r14, %r12, %r77;
	mul.wide.u32 	%rd11, %r14, 4;
	add.s64 	%rd12, %rd1, %rd11;
	ld.global.u32 	%r15, [%rd12];
	add.s32 	%r16, %r14, %r77;
	mul.wide.u32 	%rd13, %r16, 4;
	add.s64 	%rd14, %rd1, %rd13;
	ld.global.u32 	%r17, [%rd14];
	add.s32 	%r18, %r16, %r77;
	mul.wide.u32 	%rd15, %r18, 4;
	add.s64 	%rd16, %rd1, %rd15;
	ld.global.u32 	%r19, [%rd16];
	add.s32 	%r20, %r18, %r77;
	mul.wide.u32 	%rd17, %r20, 4;
	add.s64 	%rd18, %rd1, %rd17;
	ld.global.u32 	%r21, [%rd18];
	add.s32 	%r22, %r20, %r77;
	mul.wide.u32 	%rd19, %r22, 4;
	add.s64 	%rd20, %rd1, %rd19;
	ld.global.u32 	%r23, [%rd20];
	add.s32 	%r24, %r22, %r77;
	mul.wide.u32 	%rd21, %r24, 4;
	add.s64 	%rd22, %rd1, %rd21;
	ld.global.u32 	%r25, [%rd22];
	add.s32 	%r26, %r24, %r77;
	mul.wide.u32 	%rd23, %r26, 4;
	add.s64 	%rd24, %rd1, %rd23;
	ld.global.u32 	%r27, [%rd24];
	add.s32 	%r28, %r26, %r77;
	mul.wide.u32 	%rd25, %r28, 4;
	add.s64 	%rd26, %rd1, %rd25;
	ld.global.u32 	%r29, [%rd26];
	add.s32 	%r30, %r28, %r77;
	mul.wide.u32 	%rd27, %r30, 4;
	add.s64 	%rd28, %rd1, %rd27;
	ld.global.u32 	%r31, [%rd28];
	add.s32 	%r32, %r30, %r77;
	mul.wide.u32 	%rd29, %r32, 4;
	add.s64 	%rd30, %rd1, %rd29;
	ld.global.u32 	%r33, [%rd30];
	add.s32 	%r34, %r32, %r77;
	mul.wide.u32 	%rd31, %r34, 4;
	add.s64 	%rd32, %rd1, %rd31;
	ld.global.u32 	%r35, [%rd32];
	add.s32 	%r36, %r34, %r77;
	mul.wide.u32 	%rd33, %r36, 4;
	add.s64 	%rd34, %rd1, %rd33;
	ld.global.u32 	%r37, [%rd34];
	add.s32 	%r38, %r36, %r77;
	mul.wide.u32 	%rd35, %r38, 4;
	add.s64 	%rd36, %rd1, %rd35;
	ld.global.u32 	%r39, [%rd36];
	mul.wide.u32 	%rd37, %r5, 4;
	add.s64 	%rd38, %rd1, %rd37;
	ld.global.u32 	%r40, [%rd38];
	add.s32 	%r41, %r13, %r11;
	add.s32 	%r42, %r41, %r15;
	add.s32 	%r43, %r42, %r17;
	add.s32 	%r44, %r43, %r19;
	add.s32 	%r45, %r44, %r21;
	add.s32 	%r46, %r45, %r23;
	add.s32 	%r47, %r46, %r25;
	add.s32 	%r48, %r47, %r27;
	add.s32 	%r49, %r48, %r29;
	add.s32 	%r50, %r49, %r31;
	add.s32 	%r51, %r50, %r33;
	add.s32 	%r52, %r51, %r35;
	add.s32 	%r53, %r52, %r37;
	add.s32 	%r54, %r53, %r39;
	add.s32 	%r55, %r54, %r40;
	st.global.u32 	[%rd8], %r55;
$L__BB0_2:
	shl.b64 	%rd39, %rd2, 2;
	add.s64 	%rd3, %rd1, %rd39;
	bar.sync 	0;
	setp.lt.u32 	%p2, %r77, 66;
	mul.wide.u32 	%rd40, %r1, 4;
	add.s64 	%rd4, %rd3, %rd40;
	@%p2 bra 	$L__BB0_6;
$L__BB0_3:
	shr.u32 	%r7, %r77, 1;
	setp.ge.u32 	%p3, %r1, %r7;
	@%p3 bra 	$L__BB0_5;
	mul.wide.u32 	%rd41, %r7, 4;
	add.s64 	%rd42, %rd4, %rd41;
	ld.global.u32 	%r56, [%rd42];
	ld.global.u32 	%r57, [%rd4];
	add.s32 	%r58, %r57, %r56;
	st.global.u32 	[%rd4], %r58;
$L__BB0_5:
	bar.sync 	0;
	setp.gt.u32 	%p4, %r77, 131;
	mov.u32 	%r77, %r7;
	@%p4 bra 	$L__BB0_3;
$L__BB0_6:
	setp.gt.u32 	%p5, %r1, 31;
	@%p5 bra 	$L__BB0_9;
	ld.volatile.global.u32 	%r59, [%rd4+128];
	ld.volatile.global.u32 	%r60, [%rd4];
	add.s32 	%r61, %r60, %r59;
	st.volatile.global.u32 	[%rd4], %r61;
	ld.volatile.global.u32 	%r62, [%rd4+64];
	ld.volatile.global.u32 	%r63, [%rd4];
	add.s32 	%r64, %r63, %r62;
	st.volatile.global.u32 	[%rd4], %r64;
	ld.volatile.global.u32 	%r65, [%rd4+32];
	ld.volatile.global.u32 	%r66, [%rd4];
	add.s32 	%r67, %r66, %r65;
	st.volatile.global.u32 	[%rd4], %r67;
	ld.volatile.global.u32 	%r68, [%rd4+16];
	ld.volatile.global.u32 	%r69, [%rd4];
	add.s32 	%r70, %r69, %r68;
	st.volatile.global.u32 	[%rd4], %r70;
	ld.volatile.global.u32 	%r71, [%rd4+8];
	ld.volatile.global.u32 	%r72, [%rd4];
	add.s32 	%r73, %r72, %r71;
	st.volatile.global.u32 	[%rd4], %r73;
	ld.volatile.global.u32 	%r74, [%rd4];
	ld.volatile.global.u32 	%r75, [%rd4+4];
	setp.ne.s32 	%p6, %r1, 0;
	@%p6 bra 	$L__BB0_9;
	ld.global.u32 	%r76, [%rd3];
	cvta.to.global.u64 	%rd43, %rd5;
	mul.wide.u32 	%rd44, %r2, 4;
	add.s64 	%rd45, %rd43, %rd44;
	st.global.u32 	[%rd45], %r76;
$L__BB0_9:
	ret;

}


// ===== COMPILED SASS (sm_100) =====

	.target	sm_100

	.elftype	@"ET_EXEC"


//--------------------- .note.nv.tkinfo           --------------------------
	.section	.note.nv.tkinfo,"",@"SHT_NOTE"
	.sectionflags	@"SHF_NOTE_NV_TKINFO"
	.tkinfo
        /*0018*/ 	.word	0x00000002
        /*0030*/ 	.string	""
        /*0030*/ 	.string	"ptxas"
        /*0030*/ 	.string	"Cuda compilation tools, release 13.0, V13.0.88"
        /*0030*/ 	.string	"Build cuda_13.0.r13.0/compiler.36424714_0"
        /*0030*/ 	.string	"-arch sm_100 -m 64 "



//--------------------- .note.nv.cuinfo           --------------------------
	.section	.note.nv.cuinfo,"",@"SHT_NOTE"
	.sectionflags	@"SHF_NOTE_NV_CUINFO"
        /*0018*/ 	.short	0x0002
        /*001a*/ 	.short	0x0064
        /*001c*/ 	.short	0x0082
	.zero		2


//--------------------- .nv.info                  --------------------------
	.section	.nv.info,"",@"SHT_CUDA_INFO"
	.align	4


	//----- nvinfo : EIATTR_REGCOUNT
	.align		4
        /*0000*/ 	.byte	0x04, 0x2f
        /*0002*/ 	.short	(.L_1 - .L_0)
	.align		4
.L_0:
        /*0004*/ 	.word	index@(_Z19reduceUnrollWarps16PiS_j)
        /*0008*/ 	.word	0x00000020


	//----- nvinfo : EIATTR_FRAME_SIZE
	.align		4
.L_1:
        /*000c*/ 	.byte	0x04, 0x11
        /*000e*/ 	.short	(.L_3 - .L_2)
	.align		4
.L_2:
        /*0010*/ 	.word	index@(_Z19reduceUnrollWarps16PiS_j)
        /*0014*/ 	.word	0x00000000


	//----- nvinfo : EIATTR_MIN_STACK_SIZE
	.align		4
.L_3:
        /*0018*/ 	.byte	0x04, 0x12
        /*001a*/ 	.short	(.L_5 - .L_4)
	.align		4
.L_4:
        /*001c*/ 	.word	index@(_Z19reduceUnrollWarps16PiS_j)
        /*0020*/ 	.word	0x00000000
.L_5:


//--------------------- .nv.compat                --------------------------
	.section	.nv.compat,"",@"SHT_CUDA_COMPAT_INFO"
	.align	4
        /*0000*/ 	.byte	0x02, 0x09, 0x00, 0x00, 0x02, 0x02, 0x01, 0x00, 0x02, 0x05, 0x05, 0x00, 0x03, 0x07, 0x01, 0x01
        /*0010*/ 	.byte	0x02, 0x03, 0x00, 0x00, 0x02, 0x06, 0x01, 0x00, 0x04, 0x0b, 0x08, 0x00, 0x09, 0x00, 0x00, 0x00
        /*0020*/ 	.byte	0x00, 0x00, 0x00, 0x00


//--------------------- .nv.info._Z19reduceUnrollWarps16PiS_j --------------------------
	.section	.nv.info._Z19reduceUnrollWarps16PiS_j,"",@"SHT_CUDA_INFO"
	.sectionflags	@""
	.align	4


	//----- nvinfo : EIATTR_CUDA_API_VERSION
	.align		4
        /*0000*/ 	.byte	0x04, 0x37
        /*0002*/ 	.short	(.L_7 - .L_6)
.L_6:
        /*0004*/ 	.word	0x00000082


	//----- nvinfo : EIATTR_KPARAM_INFO
	.align		4
.L_7:
        /*0008*/ 	.byte	0x04, 0x17
        /*000a*/ 	.short	(.L_9 - .L_8)
.L_8:
        /*000c*/ 	.word	0x00000000
        /*0010*/ 	.short	0x0002
        /*0012*/ 	.short	0x0010
        /*0014*/ 	.byte	0x00, 0xf0, 0x11, 0x00


	//----- nvinfo : EIATTR_KPARAM_INFO
	.align		4
.L_9:
        /*0018*/ 	.byte	0x04, 0x17
        /*001a*/ 	.short	(.L_11 - .L_10)
.L_10:
        /*001c*/ 	.word	0x00000000
        /*0020*/ 	.short	0x0001
        /*0022*/ 	.short	0x0008
        /*0024*/ 	.byte	0x00, 0xf5, 0x21, 0x00


	//----- nvinfo : EIATTR_KPARAM_INFO
	.align		4
.L_11:
        /*0028*/ 	.byte	0x04, 0x17
        /*002a*/ 	.short	(.L_13 - .L_12)
.L_12:
        /*002c*/ 	.word	0x00000000
        /*0030*/ 	.short	0x0000
        /*0032*/ 	.short	0x0000
        /*0034*/ 	.byte	0x00, 0xf5, 0x21, 0x00


	//----- nvinfo : EIATTR_SPARSE_MMA_MASK
	.align		4
.L_13:
        /*0038*/ 	.byte	0x03, 0x50
        /*003a*/ 	.short	0x0000


	//----- nvinfo : EIATTR_MAXREG_COUNT
	.align		4
        /*003c*/ 	.byte	0x03, 0x1b
        /*003e*/ 	.short	0x00ff


	//----- nvinfo : EIATTR_NUM_BARRIERS
	.align		4
        /*0040*/ 	.byte	0x02, 0x4c
        /*0042*/ 	.byte	0x01
	.zero		1


	//----- nvinfo : EIATTR_MERCURY_ISA_VERSION
	.align		4
        /*0044*/ 	.byte	0x03, 0x5f
        /*0046*/ 	.short	0x0101


	//----- nvinfo : EIATTR_VRC_CTA_INIT_COUNT
	.align		4
        /*0048*/ 	.byte	0x02, 0x4a
	.zero		1
	.zero		1


	//----- nvinfo : EIATTR_EXIT_INSTR_OFFSETS
	.align		4
        /*004c*/ 	.byte	0x04, 0x1c
        /*004e*/ 	.short	(.L_15 - .L_14)


	//   ....[0]....
.L_14:
        /*0050*/ 	.word	0x000005c0


	//   ....[1]....
        /*0054*/ 	.word	0x00000740


	//   ....[2]....
        /*0058*/ 	.word	0x00000790


	//----- nvinfo : EIATTR_CRS_STACK_SIZE
	.align		4
.L_15:
        /*005c*/ 	.byte	0x04, 0x1e
        /*005e*/ 	.short	(.L_17 - .L_16)
.L_16:
        /*0060*/ 	.word	0x00000000


	//----- nvinfo : EIATTR_CBANK_PARAM_SIZE
	.align		4
.L_17:
        /*0064*/ 	.byte	0x03, 0x19
        /*0066*/ 	.short	0x0014


	//----- nvinfo : EIATTR_PARAM_CBANK
	.align		4
        /*0068*/ 	.byte	0x04, 0x0a
        /*006a*/ 	.short	(.L_19 - .L_18)
	.align		4
.L_18:
        /*006c*/ 	.word	index@(.nv.constant0._Z19reduceUnrollWarps16PiS_j)
        /*0070*/ 	.short	0x0380
        /*0072*/ 	.short	0x0014


	//----- nvinfo : EIATTR_SW_WAR
	.align		4
.L_19:
        /*0074*/ 	.byte	0x04, 0x36
        /*0076*/ 	.short	(.L_21 - .L_20)
.L_20:
        /*0078*/ 	.word	0x00000008
.L_21:


//--------------------- .nv.callgraph             --------------------------
	.section	.nv.callgraph,"",@"SHT_CUDA_CALLGRAPH"
	.align	4
	.sectionentsize	8
	.align		4
        /*0000*/ 	.word	0x00000000
	.align		4
        /*0004*/ 	.word	0xffffffff
	.align		4
        /*0008*/ 	.word	0x00000000
	.align		4
        /*000c*/ 	.word	0xfffffffe
	.align		4
        /*0010*/ 	.word	0x00000000
	.align		4
        /*0014*/ 	.word	0xfffffffd
	.align		4
        /*0018*/ 	.word	0x00000000
	.align		4
        /*001c*/ 	.word	0xfffffffc


//--------------------- .text._Z19reduceUnrollWarps16PiS_j --------------------------
	.section	.text._Z19reduceUnrollWarps16PiS_j,"ax",@progbits
	.align	128
        .global         _Z19reduceUnrollWarps16PiS_j
        .type           _Z19reduceUnrollWarps16PiS_j,@function
        .size           _Z19reduceUnrollWarps16PiS_j,(.L_x_7 - _Z19reduceUnrollWarps16PiS_j)
        .other          _Z19reduceUnrollWarps16PiS_j,@"STO_CUDA_ENTRY STV_DEFAULT"
_Z19reduceUnrollWarps16PiS_j:
.text._Z19reduceUnrollWarps16PiS_j:
[----:B------:R-:W-:Y:S01]  /*0000*/  LDC R1, c[0x0][0x37c] ;  /* 0x0000df00ff017b82 */ /* 0x000fe20000000800 */
[----:B------:R-:W0:Y:S07]  /*0010*/  S2R R0, SR_CTAID.X ;  /* 0x0000000000007919 */ /* 0x000e2e0000002500 */
[----:B------:R-:W0:Y:S01]  /*0020*/  LDC R3, c[0x0][0x360] ;  /* 0x0000d800ff037b82 */ /* 0x000e220000000800 */
[----:B------:R-:W1:Y:S01]  /*0030*/  LDCU UR4, c[0x0][0x390] ;  /* 0x00007200ff0477ac */ /* 0x000e620008000800 */
[----:B------:R-:W-:Y:S01]  /*0040*/  BSSY.RECONVERGENT B0, `(.L_x_0) ;  /* 0x0000042000007945 */ /* 0x000fe20003800200 */
[----:B------:R-:W2:Y:S05]  /*0050*/  S2R R2, SR_TID.X ;  /* 0x0000000000027919 */ /* 0x000eaa0000002100 */
[----:B------:R-:W3:Y:S01]  /*0060*/  LDC.64 R10, c[0x0][0x380] ;  /* 0x0000e000ff0a7b82 */ /* 0x000ee20000000a00 */
[----:B0-----:R-:W-:-:S05]  /*0070*/  IMAD R5, R0, R3, RZ ;  /* 0x0000000300057224 */ /* 0x001fca00078e02ff */
[----:B------:R-:W-:-:S05]  /*0080*/  SHF.L.U32 R5, R5, 0x4, RZ ;  /* 0x0000000405057819 */ /* 0x000fca00000006ff */
[----:B--2---:R-:W-:-:S04]  /*0090*/  IMAD.IADD R12, R5, 0x1, R2 ;  /* 0x00000001050c7824 */ /* 0x004fc800078e0202 */
[----:B------:R-:W-:-:S05]  /*00a0*/  IMAD R6, R3, 0xf, R12 ;  /* 0x0000000f03067824 */ /* 0x000fca00078e020c */
[----:B-1----:R-:W-:Y:S01]  /*00b0*/  ISETP.GE.U32.AND P0, PT, R6, UR4, PT ;  /* 0x0000000406007c0c */ /* 0x002fe2000bf06070 */
[----:B------:R-:W0:-:S12]  /*00c0*/  LDCU.64 UR4, c[0x0][0x358] ;  /* 0x00006b00ff0477ac */ /* 0x000e180008000a00 */
[----:B---3--:R-:W-:Y:S05]  /*00d0*/  @P0 BRA `(.L_x_1) ;  /* 0x0000000000e00947 */ /* 0x008fea0003800000 */
[----:B------:R-:W1:Y:S01]  /*00e0*/  LDC.64 R14, c[0x0][0x380] ;  /* 0x0000e000ff0e7b82 */ /* 0x000e620000000a00 */
[----:B------:R-:W-:-:S05]  /*00f0*/  IMAD R28, R3, -0xe, R6 ;  /* 0xfffffff2031c7824 */ /* 0x000fca00078e0206 */
[----:B------:R-:W-:Y:S01]  /*0100*/  IADD3 R4, PT, PT, R3, R28, RZ ;  /* 0x0000001c03047210 */ /* 0x000fe20007ffe0ff */
[----:B-1----:R-:W-:-:S04]  /*0110*/  IMAD.WIDE.U32 R28, R28, 0x4, R14 ;  /* 0x000000041c1c7825 */ /* 0x002fc800078e000e */
[--C-:B------:R-:W-:Y:S02]  /*0120*/  IMAD.WIDE.U32 R12, R12, 0x4, R14.reuse ;  /* 0x000000040c0c7825 */ /* 0x100fe400078e000e */
[----:B0-----:R-:W2:Y:S02]  /*0130*/  LDG.E R28, desc[UR4][R28.64] ;  /* 0x000000041c1c7981 */ /* 0x001ea4000c1e1900 */
[----:B------:R-:W-:Y:S02]  /*0140*/  IMAD.WIDE.U32 R26, R4, 0x4, R14 ;  /* 0x00000004041a7825 */ /* 0x000fe400078e000e */
[----:B------:R-:W2:Y:S04]  /*0150*/  LDG.E R7, desc[UR4][R12.64] ;  /* 0x000000040c077981 */ /* 0x000ea8000c1e1900 */
[----:B------:R-:W2:Y:S01]  /*0160*/  LDG.E R25, desc[UR4][R26.64] ;  /* 0x000000041a197981 */ /* 0x000ea2000c1e1900 */
[----:B------:R-:W-:-:S05]  /*0170*/  IMAD.IADD R4, R3, 0x1, R4 ;  /* 0x0000000103047824 */ /* 0x000fca00078e0204 */
[----:B------:R-:W-:-:S05]  /*0180*/  IADD3 R18, PT, PT, R3, R4, RZ ;  /* 0x0000000403127210 */ /* 0x000fca0007ffe0ff */
[----:B------:R-:W-:-:S05]  /*0190*/  IMAD.IADD R16, R3, 0x1, R18 ;  /* 0x0000000103107824 */ /* 0x000fca00078e0212 */
[----:B------:R-:W-:-:S04]  /*01a0*/  IADD3 R20, PT, PT, R3, R16, RZ ;  /* 0x0000001003147210 */ /* 0x000fc80007ffe0ff */
[----:B------:R-:W-:Y:S01]  /*01b0*/  IADD3 R22, PT, PT, R3, R20, RZ ;  /* 0x0000001403167210 */ /* 0x000fe20007ffe0ff */
[----:B------:R-:W-:-:S04]  /*01c0*/  IMAD.WIDE.U32 R8, R4, 0x4, R14 ;  /* 0x0000000404087825 */ /* 0x000fc800078e000e */
[----:B------:R-:W-:Y:S01]  /*01d0*/  IMAD.IADD R24, R3, 0x1, R22 ;  /* 0x0000000103187824 */ /* 0x000fe200078e0216 */
[----:B------:R0:W3:Y:S01]  /*01e0*/  LDG.E R4, desc[UR4][R8.64] ;  /* 0x0000000408047981 */ /* 0x0000e2000c1e1900 */
[----:B------:R-:W-:-:S04]  /*01f0*/  IMAD.WIDE.U32 R18, R18, 0x4, R14 ;  /* 0x0000000412127825 */ /* 0x000fc800078e000e */
[----:B------:R-:W-:Y:S01]  /*0200*/  IMAD.WIDE.U32 R20, R20, 0x4, R14 ;  /* 0x0000000414147825 */ /* 0x000fe200078e000e */
[----:B------:R1:W3:Y:S01]  /*0210*/  LDG.E R29, desc[UR4][R18.64] ;  /* 0x00000004121d7981 */ /* 0x0002e2000c1e1900 */
[----:B0-----:R-:W-:-:S03]  /*0220*/  IADD3 R8, PT, PT, R3, R24, RZ ;  /* 0x0000001803087210 */ /* 0x001fc60007ffe0ff */
[----:B------:R0:W4:Y:S01]  /*0230*/  LDG.E R26, desc[UR4][R20.64] ;  /* 0x00000004141a7981 */ /* 0x000122000c1e1900 */
[----:B-1----:R-:W-:Y:S01]  /*0240*/  IADD3 R18, PT, PT, R3, R8, RZ ;  /* 0x0000000803127210 */ /* 0x002fe20007ffe0ff */
[----:B------:R-:W-:-:S04]  /*0250*/  IMAD.WIDE.U32 R16, R16, 0x4, R14 ;  /* 0x0000000410107825 */ /* 0x000fc800078e000e */
[----:B0-----:R-:W-:Y:S01]  /*0260*/  IMAD.IADD R20, R3, 0x1, R18 ;  /* 0x0000000103147824 */ /* 0x001fe200078e0212 */
[----:B------:R0:W4:Y:S01]  /*0270*/  LDG.E R27, desc[UR4][R16.64] ;  /* 0x00000004101b7981 */ /* 0x000122000c1e1900 */
[----:B------:R-:W-:-:S03]  /*0280*/  IMAD.WIDE.U32 R22, R22, 0x4, R14 ;  /* 0x0000000416167825 */ /* 0x000fc600078e000e */
[----:B------:R-:W-:Y:S02]  /*0290*/  IADD3 R21, PT, PT, R3, R20, RZ ;  /* 0x0000001403157210 */ /* 0x000fe40007ffe0ff */
[----:B------:R1:W5:Y:S01]  /*02a0*/  LDG.E R9, desc[UR4][R22.64] ;  /* 0x0000000416097981 */ /* 0x000362000c1e1900 */
[----:B------:R-:W-:-:S04]  /*02b0*/  IMAD.WIDE.U32 R18, R18, 0x4, R14 ;  /* 0x0000000412127825 */ /* 0x000fc800078e000e */
[----:B0-----:R-:W-:Y:S02]  /*02c0*/  IMAD.WIDE.U32 R16, R8, 0x4, R14 ;  /* 0x0000000408107825 */ /* 0x001fe400078e000e */
[----:B------:R-:W5:Y:S01]  /*02d0*/  LDG.E R18, desc[UR4][R18.64] ;  /* 0x0000000412127981 */ /* 0x000f62000c1e1900 */
[----:B-1----:R-:W-:Y:S02]  /*02e0*/  IADD3 R22, PT, PT, R3, R21, RZ ;  /* 0x0000001503167210 */ /* 0x002fe40007ffe0ff */
[----:B--2---:R-:W-:Y:S01]  /*02f0*/  IADD3 R28, PT, PT, R25, R28, R7 ;  /* 0x0000001c191c7210 */ /* 0x004fe20007ffe007 */
[--C-:B------:R-:W-:Y:S01]  /*0300*/  IMAD.WIDE.U32 R24, R24, 0x4, R14.reuse ;  /* 0x0000000418187825 */ /* 0x100fe200078e000e */
[----:B------:R0:W2:Y:S04]  /*0310*/  LDG.E R7, desc[UR4][R16.64] ;  /* 0x0000000410077981 */ /* 0x0000a8000c1e1900 */
[----:B------:R1:W5:Y:S01]  /*0320*/  LDG.E R8, desc[UR4][R24.64] ;  /* 0x0000000418087981 */ /* 0x000362000c1e1900 */
[----:B0-----:R-:W-:-:S04]  /*0330*/  IMAD.WIDE.U32 R16, R20, 0x4, R14 ;  /* 0x0000000414107825 */ /* 0x001fc800078e000e */
[----:B------:R-:W-:Y:S02]  /*0340*/  IMAD.WIDE.U32 R20, R21, 0x4, R14 ;  /* 0x0000000415147825 */ /* 0x000fe400078e000e */
[----:B------:R-:W2:Y:S02]  /*0350*/  LDG.E R16, desc[UR4][R16.64] ;  /* 0x0000000410107981 */ /* 0x000ea4000c1e1900 */
[----:B-1----:R-:W-:Y:S02]  /*0360*/  IMAD.IADD R25, R3, 0x1, R22 ;  /* 0x0000000103197824 */ /* 0x002fe400078e0216 */
[--C-:B------:R-:W-:Y:S01]  /*0370*/  IMAD.WIDE.U32 R22, R22, 0x4, R14.reuse ;  /* 0x0000000416167825 */ /* 0x100fe200078e000e */
[----:B------:R-:W2:Y:S03]  /*0380*/  LDG.E R21, desc[UR4][R20.64] ;  /* 0x0000000414157981 */ /* 0x000ea6000c1e1900 */
[----:B------:R-:W-:-:S02]  /*0390*/  IMAD.WIDE.U32 R24, R25, 0x4, R14 ;  /* 0x0000000419187825 */ /* 0x000fc400078e000e */
[----:B------:R-:W2:Y:S02]  /*03a0*/  LDG.E R22, desc[UR4][R22.64] ;  /* 0x0000000416167981 */ /* 0x000ea4000c1e1900 */
[----:B------:R-:W-:Y:S02]  /*03b0*/  IMAD.WIDE.U32 R14, R6, 0x4, R14 ;  /* 0x00000004060e7825 */ /* 0x000fe400078e000e */
[----:B------:R-:W2:Y:S04]  /*03c0*/  LDG.E R25, desc[UR4][R24.64] ;  /* 0x0000000418197981 */ /* 0x000ea8000c1e1900 */
[----:B------:R-:W2:Y:S01]  /*03d0*/  LDG.E R14, desc[UR4][R14.64] ;  /* 0x000000040e0e7981 */ /* 0x000ea2000c1e1900 */
[----:B---3--:R-:W-:-:S04]  /*03e0*/  IADD3 R4, PT, PT, R29, R28, R4 ;  /* 0x0000001c1d047210 */ /* 0x008fc80007ffe004 */
[----:B----4-:R-:W-:-:S04]  /*03f0*/  IADD3 R4, PT, PT, R26, R4, R27 ;  /* 0x000000041a047210 */ /* 0x010fc80007ffe01b */
[----:B-----5:R-:W-:-:S04]  /*0400*/  IADD3 R4, PT, PT, R8, R4, R9 ;  /* 0x0000000408047210 */ /* 0x020fc80007ffe009 */
[----:B--2---:R-:W-:-:S04]  /*0410*/  IADD3 R4, PT, PT, R18, R4, R7 ;  /* 0x0000000412047210 */ /* 0x004fc80007ffe007 */
[----:B------:R-:W-:-:S04]  /*0420*/  IADD3 R4, PT, PT, R21, R4, R16 ;  /* 0x0000000415047210 */ /* 0x000fc80007ffe010 */
[----:B------:R-:W-:-:S04]  /*0430*/  IADD3 R7, PT, PT, R25, R4, R22 ;  /* 0x0000000419077210 */ /* 0x000fc80007ffe016 */
[----:B------:R-:W-:-:S05]  /*0440*/  IADD3 R7, PT, PT, R14, R7, RZ ;  /* 0x000000070e077210 */ /* 0x000fca0007ffe0ff */
[----:B------:R1:W-:Y:S02]  /*0450*/  STG.E desc[UR4][R12.64], R7 ;  /* 0x000000070c007986 */ /* 0x0003e4000c101904 */
.L_x_1:
[----:B0-----:R-:W-:Y:S05]  /*0460*/  BSYNC.RECONVERGENT B0 ;  /* 0x0000000000007941 */ /* 0x001fea0003800200 */
.L_x_0:
[----:B------:R-:W-:Y:S01]  /*0470*/  BAR.SYNC.DEFER_BLOCKING 0x0 ;  /* 0x0000000000007b1d */ /* 0x000fe20000010000 */
[----:B------:R-:W-:Y:S02]  /*0480*/  ISETP.GE.U32.AND P0, PT, R3, 0x42, PT ;  /* 0x000000420300780c */ /* 0x000fe40003f06070 */
[----:B------:R-:W-:-:S04]  /*0490*/  LEA R10, P1, R5, R10, 0x2 ;  /* 0x0000000a050a7211 */ /* 0x000fc800078210ff */
[----:B------:R-:W-:-:S03]  /*04a0*/  LEA.HI.X R11, R5, R11, RZ, 0x2, P1 ;  /* 0x0000000b050b7211 */ /* 0x000fc600008f14ff */
[----:B------:R-:W-:-:S04]  /*04b0*/  IMAD.WIDE.U32 R4, R2, 0x4, R10 ;  /* 0x0000000402047825 */ /* 0x000fc800078e000a */
[----:B------:R-:W-:Y:S05]  /*04c0*/  @!P0 BRA `(.L_x_2) ;  /* 0x0000000000388947 */ /* 0x000fea0003800000 */
.L_x_5:
[----:B-1----:R-:W-:Y:S01]  /*04d0*/  SHF.R.U32.HI R13, RZ, 0x1, R3 ;  /* 0x00000001ff0d7819 */ /* 0x002fe20000011603 */
[----:B------:R-:W-:Y:S03]  /*04e0*/  BSSY.RECONVERGENT B0, `(.L_x_3) ;  /* 0x0000008000007945 */ /* 0x000fe60003800200 */
[----:B------:R-:W-:-:S13]  /*04f0*/  ISETP.GE.U32.AND P0, PT, R2, R13, PT ;  /* 0x0000000d0200720c */ /* 0x000fda0003f06070 */
[----:B0-----:R-:W-:Y:S05]  /*0500*/  @P0 BRA `(.L_x_4) ;  /* 0x0000000000140947 */ /* 0x001fea0003800000 */
[----:B------:R-:W-:Y:S01]  /*0510*/  IMAD.WIDE.U32 R6, R13, 0x4, R4 ;  /* 0x000000040d067825 */ /* 0x000fe200078e0004 */
[----:B------:R-:W2:Y:S05]  /*0520*/  LDG.E R9, desc[UR4][R4.64] ;  /* 0x0000000404097981 */ /* 0x000eaa000c1e1900 */
[----:B------:R-:W2:Y:S02]  /*0530*/  LDG.E R6, desc[UR4][R6.64] ;  /* 0x0000000406067981 */ /* 0x000ea4000c1e1900 */
[----:B--2---:R-:W-:-:S05]  /*0540*/  IADD3 R9, PT, PT, R6, R9, RZ ;  /* 0x0000000906097210 */ /* 0x004fca0007ffe0ff */
[----:B------:R0:W-:Y:S02]  /*0550*/  STG.E desc[UR4][R4.64], R9 ;  /* 0x0000000904007986 */ /* 0x0001e4000c101904 */
.L_x_4:
[----:B------:R-:W-:Y:S05]  /*0560*/  BSYNC.RECONVERGENT B0 ;  /* 0x0000000000007941 */ /* 0x000fea0003800200 */
.L_x_3:
[----:B------:R-:W-:Y:S01]  /*0570*/  BAR.SYNC.DEFER_BLOCKING 0x0 ;  /* 0x0000000000007b1d */ /* 0x000fe20000010000 */
[----:B------:R-:W-:Y:S01]  /*0580*/  ISETP.GT.U32.AND P0, PT, R3, 0x83, PT ;  /* 0x000000830300780c */ /* 0x000fe20003f04070 */
[----:B------:R-:W-:-:S12]  /*0590*/  IMAD.MOV.U32 R3, RZ, RZ, R13 ;  /* 0x000000ffff037224 */ /* 0x000fd800078e000d */
[----:B------:R-:W-:Y:S05]  /*05a0*/  @P0 BRA `(.L_x_5) ;  /* 0xfffffffc00c80947 */ /* 0x000fea000383ffff */
.L_x_2:
[----:B------:R-:W-:-:S13]  /*05b0*/  ISETP.GT.U32.AND P0, PT, R2, 0x1f, PT ;  /* 0x0000001f0200780c */ /* 0x000fda0003f04070 */
[----:B------:R-:W-:Y:S05]  /*05c0*/  @P0 EXIT ;  /* 0x000000000000094d */ /* 0x000fea0003800000 */
[----:B------:R-:W2:Y:S04]  /*05d0*/  LDG.E.STRONG.SYS R3, desc[UR4][R4.64+0x80] ;  /* 0x0000800404037981 */ /* 0x000ea8000c1f5900 */
[----:B------:R-:W2:Y:S02]  /*05e0*/  LDG.E.STRONG.SYS R6, desc[UR4][R4.64] ;  /* 0x0000000404067981 */ /* 0x000ea4000c1f5900 */
[----:B--2---:R-:W-:-:S05]  /*05f0*/  IADD3 R3, PT, PT, R3, R6, RZ ;  /* 0x0000000603037210 */ /* 0x004fca0007ffe0ff */
[----:B------:R2:W-:Y:S04]  /*0600*/  STG.E.STRONG.SYS desc[UR4][R4.64], R3 ;  /* 0x0000000304007986 */ /* 0x0005e8000c115904 */
[----:B------:R-:W3:Y:S04]  /*0610*/  LDG.E.STRONG.SYS R6, desc[UR4][R4.64+0x40] ;  /* 0x0000400404067981 */ /* 0x000ee8000c1f5900 */
[----:B-1----:R-:W3:Y:S02]  /*0620*/  LDG.E.STRONG.SYS R7, desc[UR4][R4.64] ;  /* 0x0000000404077981 */ /* 0x002ee4000c1f5900 */
[----:B---3--:R-:W-:-:S05]  /*0630*/  IADD3 R7, PT, PT, R6, R7, RZ ;  /* 0x0000000706077210 */ /* 0x008fca0007ffe0ff */
[----:B------:R1:W-:Y:S04]  /*0640*/  STG.E.STRONG.SYS desc[UR4][R4.64], R7 ;  /* 0x0000000704007986 */ /* 0x0003e8000c115904 */
[----:B------:R-:W3:Y:S04]  /*0650*/  LDG.E.STRONG.SYS R6, desc[UR4][R4.64+0x20] ;  /* 0x0000200404067981 */ /* 0x000ee8000c1f5900 */
[----:B0-----:R-:W3:Y:S02]  /*0660*/  LDG.E.STRONG.SYS R9, desc[UR4][R4.64] ;  /* 0x0000000404097981 */ /* 0x001ee4000c1f5900 */
[----:B---3--:R-:W-:-:S05]  /*0670*/  IMAD.IADD R9, R6, 0x1, R9 ;  /* 0x0000000106097824 */ /* 0x008fca00078e0209 */
[----:B------:R1:W-:Y:S04]  /*0680*/  STG.E.STRONG.SYS desc[UR4][R4.64], R9 ;  /* 0x0000000904007986 */ /* 0x0003e8000c115904 */
[----:B------:R-:W3:Y:S04]  /*0690*/  LDG.E.STRONG.SYS R6, desc[UR4][R4.64+0x10] ;  /* 0x0000100404067981 */ /* 0x000ee8000c1f5900 */
[----:B------:R-:W3:Y:S02]  /*06a0*/  LDG.E.STRONG.SYS R13, desc[UR4][R4.64] ;  /* 0x00000004040d7981 */ /* 0x000ee4000c1f5900 */
[----:B---3--:R-:W-:-:S05]  /*06b0*/  IADD3 R13, PT, PT, R6, R13, RZ ;  /* 0x0000000d060d7210 */ /* 0x008fca0007ffe0ff */
[----:B------:R1:W-:Y:S04]  /*06c0*/  STG.E.STRONG.SYS desc[UR4][R4.64], R13 ;  /* 0x0000000d04007986 */ /* 0x0003e8000c115904 */
[----:B--2---:R-:W2:Y:S04]  /*06d0*/  LDG.E.STRONG.SYS R3, desc[UR4][R4.64+0x8] ;  /* 0x0000080404037981 */ /* 0x004ea8000c1f5900 */
[----:B------:R-:W2:Y:S01]  /*06e0*/  LDG.E.STRONG.SYS R6, desc[UR4][R4.64] ;  /* 0x0000000404067981 */ /* 0x000ea2000c1f5900 */
[----:B------:R-:W-:Y:S02]  /*06f0*/  ISETP.NE.AND P0, PT, R2, RZ, PT ;  /* 0x000000ff0200720c */ /* 0x000fe40003f05270 */
[----:B--2---:R-:W-:-:S05]  /*0700*/  IADD3 R3, PT, PT, R3, R6, RZ ;  /* 0x0000000603037210 */ /* 0x004fca0007ffe0ff */
[----:B------:R1:W-:Y:S04]  /*0710*/  STG.E.STRONG.SYS desc[UR4][R4.64], R3 ;  /* 0x0000000304007986 */ /* 0x0003e8000c115904 */
[----:B------:R1:W5:Y:S04]  /*0720*/  LDG.E.STRONG.SYS R2, desc[UR4][R4.64] ;  /* 0x0000000404027981 */ /* 0x000368000c1f5900 */
[----:B------:R1:W5:Y:S01]  /*0730*/  LDG.E.STRONG.SYS R6, desc[UR4][R4.64+0x4] ;  /* 0x0000040404067981 */ /* 0x000362000c1f5900 */
[----:B------:R-:W-:Y:S05]  /*0740*/  @P0 EXIT ;  /* 0x000000000000094d */ /* 0x000fea0003800000 */
[----:B------:R-:W2:Y:S01]  /*0750*/  LDG.E R11, desc[UR4][R10.64] ;  /* 0x000000040a0b7981 */ /* 0x000ea2000c1e1900 */
[----:B-1---5:R-:W0:Y:S02]  /*0760*/  LDC.64 R2, c[0x0][0x388] ;  /* 0x0000e200ff027b82 */ /* 0x022e240000000a00 */
[----:B0-----:R-:W-:-:S05]  /*0770*/  IMAD.WIDE.U32 R2, R0, 0x4, R2 ;  /* 0x0000000400027825 */ /* 0x001fca00078e0002 */
[----:B--2---:R-:W-:Y:S01]  /*0780*/  STG.E desc[UR4][R2.64], R11 ;  /* 0x0000000b02007986 */ /* 0x004fe2000c101904 */
[----:B------:R-:W-:Y:S05]  /*0790*/  EXIT ;  /* 0x000000000000794d */ /* 0x000fea0003800000 */
.L_x_6:
[----:B------:R-:W-:-:S00]  /*07a0*/  BRA `(.L_x_6) ;  /* 0xfffffffc00fc7947 */ /* 0x000fc0000383ffff */
[----:B------:R-:W-:-:S00]  /*07b0*/  NOP ;  /* 0x0000000000007918 */ /* 0x000fc00000000000 */
        /* <DEDUP_REMOVED lines=12> */
.L_x_7:


//--------------------- .nv.shared.reserved.0     --------------------------
	.section	.nv.shared.reserved.0,"aw",@nobits
	.weak		__nv_reservedSMEM_offset_0_alias
	.size		__nv_reservedSMEM_offset_0_alias, 0, 64
	.other		__nv_reservedSMEM_offset_0_alias,@"STO_CUDA_RESERVED_SHARED STV_DEFAULT"
__nv_reservedSMEM_offset_0_alias:
	.zero		0
	.zero		64


//--------------------- .nv.constant0._Z19reduceUnrollWarps16PiS_j --------------------------
	.section	.nv.constant0._Z19reduceUnrollWarps16PiS_j,"a",@progbits
	.sectionflags	@""
	.align	4
.nv.constant0._Z19reduceUnrollWarps16PiS_j:
	.zero		916


//--------------------- SYMBOLS --------------------------

	.type		.nv.reservedSmem.offset0,@object
	.size		.nv.reservedSmem.offset0,0x4
